//
// Generated by NVIDIA NVVM Compiler
//
// Compiler Build ID: CL-36424714
// Cuda compilation tools, release 13.0, V13.0.88
// Based on NVVM 20.0.0
//

.version 9.0
.target sm_100
.address_size 64

	// .globl	_Z11fct_ale_a2biPKiS0_PdPKdS3_d

.visible .entry _Z11fct_ale_a2biPKiS0_PdPKdS3_d(
	.param .u32 _Z11fct_ale_a2biPKiS0_PdPKdS3_d_param_0,
	.param .u64 .ptr .align 1 _Z11fct_ale_a2biPKiS0_PdPKdS3_d_param_1,
	.param .u64 .ptr .align 1 _Z11fct_ale_a2biPKiS0_PdPKdS3_d_param_2,
	.param .u64 .ptr .align 1 _Z11fct_ale_a2biPKiS0_PdPKdS3_d_param_3,
	.param .u64 .ptr .align 1 _Z11fct_ale_a2biPKiS0_PdPKdS3_d_param_4,
	.param .u64 .ptr .align 1 _Z11fct_ale_a2biPKiS0_PdPKdS3_d_param_5,
	.param .f64 _Z11fct_ale_a2biPKiS0_PdPKdS3_d_param_6
)
{
	.reg .pred 	%p<16>;
	.reg .b32 	%r<107>;
	.reg .b64 	%rd<102>;
	.reg .b64 	%fd<53>;

	ld.param.u32 	%r51, [_Z11fct_ale_a2biPKiS0_PdPKdS3_d_param_0];
	ld.param.u64 	%rd2, [_Z11fct_ale_a2biPKiS0_PdPKdS3_d_param_1];
	ld.param.u64 	%rd5, [_Z11fct_ale_a2biPKiS0_PdPKdS3_d_param_2];
	ld.param.u64 	%rd6, [_Z11fct_ale_a2biPKiS0_PdPKdS3_d_param_3];
	ld.param.f64 	%fd2, [_Z11fct_ale_a2biPKiS0_PdPKdS3_d_param_6];
	cvta.to.global.u64 	%rd1, %rd6;
	cvta.to.global.u64 	%rd7, %rd5;
	mov.u32 	%r1, %ctaid.x;
	mul.lo.s32 	%r2, %r51, %r1;
	mul.lo.s32 	%r52, %r1, 3;
	mul.wide.u32 	%rd8, %r52, 4;
	add.s64 	%rd9, %rd7, %rd8;
	ld.global.nc.u32 	%r53, [%rd9];
	add.s32 	%r54, %r53, -1;
	mul.lo.s32 	%r3, %r54, %r51;
	add.s32 	%r55, %r52, 1;
	mul.wide.u32 	%rd10, %r55, 4;
	add.s64 	%rd11, %rd7, %rd10;
	ld.global.nc.u32 	%r56, [%rd11];
	add.s32 	%r57, %r56, -1;
	mul.lo.s32 	%r4, %r57, %r51;
	add.s32 	%r58, %r52, 2;
	mul.wide.u32 	%rd12, %r58, 4;
	add.s64 	%rd13, %rd7, %rd12;
	ld.global.nc.u32 	%r59, [%rd13];
	add.s32 	%r60, %r59, -1;
	mul.lo.s32 	%r5, %r60, %r51;
	mov.u32 	%r100, %tid.x;
	add.s32 	%r7, %r51, 1;
	setp.ge.u32 	%p1, %r100, %r7;
	@%p1 bra 	$L__BB0_27;
	ld.param.u32 	%r92, [_Z11fct_ale_a2biPKiS0_PdPKdS3_d_param_0];
	cvta.to.global.u64 	%rd14, %rd2;
	mul.wide.u32 	%rd15, %r1, 4;
	add.s64 	%rd16, %rd14, %rd15;
	ld.global.nc.u32 	%r61, [%rd16];
	add.s32 	%r8, %r61, -1;
	add.s32 	%r9, %r92, -1;
	neg.f64 	%fd1, %fd2;
	sub.s32 	%r10, %r92, %r100;
	and.b32  	%r62, %r10, 96;
	setp.eq.s32 	%p2, %r62, 96;
	@%p2 bra 	$L__BB0_8;
	shr.u32 	%r63, %r10, 5;
	add.s32 	%r64, %r63, 1;
	and.b32  	%r65, %r64, 3;
	add.s32 	%r66, %r100, %r2;
	shl.b32 	%r98, %r66, 1;
	add.s32 	%r97, %r100, %r5;
	add.s32 	%r96, %r100, %r4;
	add.s32 	%r95, %r100, %r3;
	neg.s32 	%r94, %r65;
	mov.u32 	%r99, %r100;
$L__BB0_3:
	.pragma "nounroll";
	setp.lt.u32 	%p3, %r99, %r8;
	@%p3 bra 	$L__BB0_6;
	setp.ge.u32 	%p4, %r99, %r9;
	@%p4 bra 	$L__BB0_7;
	mul.wide.u32 	%rd17, %r98, 8;
	add.s64 	%rd18, %rd1, %rd17;
	st.global.f64 	[%rd18], %fd1;
	st.global.f64 	[%rd18+8], %fd2;
	bra.uni 	$L__BB0_7;
$L__BB0_6:
	ld.param.u64 	%rd97, [_Z11fct_ale_a2biPKiS0_PdPKdS3_d_param_5];
	ld.param.u64 	%rd92, [_Z11fct_ale_a2biPKiS0_PdPKdS3_d_param_4];
	cvta.to.global.u64 	%rd19, %rd92;
	mul.wide.u32 	%rd20, %r95, 8;
	add.s64 	%rd21, %rd19, %rd20;
	ld.global.nc.f64 	%fd3, [%rd21];
	mul.wide.u32 	%rd22, %r96, 8;
	add.s64 	%rd23, %rd19, %rd22;
	ld.global.nc.f64 	%fd4, [%rd23];
	max.f64 	%fd5, %fd3, %fd4;
	mul.wide.u32 	%rd24, %r97, 8;
	add.s64 	%rd25, %rd19, %rd24;
	ld.global.nc.f64 	%fd6, [%rd25];
	max.f64 	%fd7, %fd5, %fd6;
	cvta.to.global.u64 	%rd26, %rd97;
	add.s64 	%rd27, %rd26, %rd20;
	ld.global.nc.f64 	%fd8, [%rd27];
	add.s64 	%rd28, %rd26, %rd22;
	ld.global.nc.f64 	%fd9, [%rd28];
	min.f64 	%fd10, %fd8, %fd9;
	add.s64 	%rd29, %rd26, %rd24;
	ld.global.nc.f64 	%fd11, [%rd29];
	min.f64 	%fd12, %fd10, %fd11;
	mul.wide.u32 	%rd30, %r98, 8;
	add.s64 	%rd31, %rd1, %rd30;
	st.global.f64 	[%rd31], %fd7;
	st.global.f64 	[%rd31+8], %fd12;
$L__BB0_7:
	mov.u32 	%r67, %tid.x;
	and.b32  	%r68, %r10, 96;
	add.s32 	%r69, %r68, 32;
	and.b32  	%r70, %r69, 96;
	add.s32 	%r100, %r67, %r70;
	add.s32 	%r99, %r99, 32;
	add.s32 	%r98, %r98, 64;
	add.s32 	%r97, %r97, 32;
	add.s32 	%r96, %r96, 32;
	add.s32 	%r95, %r95, 32;
	add.s32 	%r94, %r94, 1;
	setp.ne.s32 	%p5, %r94, 0;
	@%p5 bra 	$L__BB0_3;
$L__BB0_8:
	setp.lt.u32 	%p6, %r10, 96;
	@%p6 bra 	$L__BB0_27;
	ld.param.u32 	%r93, [_Z11fct_ale_a2biPKiS0_PdPKdS3_d_param_0];
	add.s32 	%r106, %r100, 64;
	mov.u32 	%r71, %ctaid.x;
	mul.lo.s32 	%r72, %r93, %r71;
	shl.b32 	%r73, %r72, 1;
	shl.b32 	%r74, %r100, 1;
	add.s32 	%r105, %r73, %r74;
	add.s32 	%r104, %r100, %r3;
	add.s32 	%r103, %r100, %r4;
	add.s32 	%r102, %r100, %r5;
	add.s32 	%r75, %r100, %r72;
	shl.b32 	%r101, %r75, 1;
$L__BB0_10:
	mov.u32 	%r41, %r106;
	add.s32 	%r42, %r41, -64;
	setp.ge.u32 	%p7, %r42, %r8;
	@%p7 bra 	$L__BB0_12;
	ld.param.u64 	%rd98, [_Z11fct_ale_a2biPKiS0_PdPKdS3_d_param_5];
	ld.param.u64 	%rd93, [_Z11fct_ale_a2biPKiS0_PdPKdS3_d_param_4];
	cvta.to.global.u64 	%rd34, %rd93;
	mul.wide.u32 	%rd35, %r104, 8;
	add.s64 	%rd36, %rd34, %rd35;
	ld.global.nc.f64 	%fd13, [%rd36];
	mul.wide.u32 	%rd37, %r103, 8;
	add.s64 	%rd38, %rd34, %rd37;
	ld.global.nc.f64 	%fd14, [%rd38];
	max.f64 	%fd15, %fd13, %fd14;
	mul.wide.u32 	%rd39, %r102, 8;
	add.s64 	%rd40, %rd34, %rd39;
	ld.global.nc.f64 	%fd16, [%rd40];
	max.f64 	%fd17, %fd15, %fd16;
	cvta.to.global.u64 	%rd41, %rd98;
	add.s64 	%rd42, %rd41, %rd35;
	ld.global.nc.f64 	%fd18, [%rd42];
	add.s64 	%rd43, %rd41, %rd37;
	ld.global.nc.f64 	%fd19, [%rd43];
	min.f64 	%fd20, %fd18, %fd19;
	add.s64 	%rd44, %rd41, %rd39;
	ld.global.nc.f64 	%fd21, [%rd44];
	min.f64 	%fd22, %fd20, %fd21;
	mul.wide.u32 	%rd45, %r101, 8;
	add.s64 	%rd46, %rd1, %rd45;
	st.global.f64 	[%rd46], %fd17;
	st.global.f64 	[%rd46+8], %fd22;
	bra.uni 	$L__BB0_14;
$L__BB0_12:
	setp.ge.u32 	%p8, %r42, %r9;
	@%p8 bra 	$L__BB0_14;
	mul.wide.u32 	%rd32, %r101, 8;
	add.s64 	%rd33, %rd1, %rd32;
	st.global.f64 	[%rd33], %fd1;
	st.global.f64 	[%rd33+8], %fd2;
$L__BB0_14:
	add.s32 	%r43, %r41, -32;
	setp.lt.u32 	%p9, %r43, %r8;
	@%p9 bra 	$L__BB0_17;
	setp.ge.u32 	%p10, %r43, %r9;
	@%p10 bra 	$L__BB0_18;
	add.s32 	%r76, %r105, 64;
	mul.wide.u32 	%rd47, %r76, 8;
	add.s64 	%rd48, %rd1, %rd47;
	st.global.f64 	[%rd48], %fd1;
	st.global.f64 	[%rd48+8], %fd2;
	bra.uni 	$L__BB0_18;
$L__BB0_17:
	ld.param.u64 	%rd99, [_Z11fct_ale_a2biPKiS0_PdPKdS3_d_param_5];
	ld.param.u64 	%rd94, [_Z11fct_ale_a2biPKiS0_PdPKdS3_d_param_4];
	add.s32 	%r77, %r104, 32;
	cvta.to.global.u64 	%rd49, %rd94;
	mul.wide.u32 	%rd50, %r77, 8;
	add.s64 	%rd51, %rd49, %rd50;
	ld.global.nc.f64 	%fd23, [%rd51];
	add.s32 	%r78, %r103, 32;
	mul.wide.u32 	%rd52, %r78, 8;
	add.s64 	%rd53, %rd49, %rd52;
	ld.global.nc.f64 	%fd24, [%rd53];
	max.f64 	%fd25, %fd23, %fd24;
	add.s32 	%r79, %r102, 32;
	mul.wide.u32 	%rd54, %r79, 8;
	add.s64 	%rd55, %rd49, %rd54;
	ld.global.nc.f64 	%fd26, [%rd55];
	max.f64 	%fd27, %fd25, %fd26;
	cvta.to.global.u64 	%rd56, %rd99;
	add.s64 	%rd57, %rd56, %rd50;
	ld.global.nc.f64 	%fd28, [%rd57];
	add.s64 	%rd58, %rd56, %rd52;
	ld.global.nc.f64 	%fd29, [%rd58];
	min.f64 	%fd30, %fd28, %fd29;
	add.s64 	%rd59, %rd56, %rd54;
	ld.global.nc.f64 	%fd31, [%rd59];
	min.f64 	%fd32, %fd30, %fd31;
	add.s32 	%r80, %r105, 64;
	mul.wide.u32 	%rd60, %r80, 8;
	add.s64 	%rd61, %rd1, %rd60;
	st.global.f64 	[%rd61], %fd27;
	st.global.f64 	[%rd61+8], %fd32;
$L__BB0_18:
	add.s32 	%r44, %r41, 32;
	setp.lt.u32 	%p11, %r41, %r8;
	@%p11 bra 	$L__BB0_21;
	setp.ge.u32 	%p12, %r41, %r9;
	@%p12 bra 	$L__BB0_22;
	add.s32 	%r81, %r105, 128;
	mul.wide.u32 	%rd62, %r81, 8;
	add.s64 	%rd63, %rd1, %rd62;
	st.global.f64 	[%rd63], %fd1;
	st.global.f64 	[%rd63+8], %fd2;
	bra.uni 	$L__BB0_22;
$L__BB0_21:
	ld.param.u64 	%rd100, [_Z11fct_ale_a2biPKiS0_PdPKdS3_d_param_5];
	ld.param.u64 	%rd95, [_Z11fct_ale_a2biPKiS0_PdPKdS3_d_param_4];
	add.s32 	%r82, %r104, 64;
	cvta.to.global.u64 	%rd64, %rd95;
	mul.wide.u32 	%rd65, %r82, 8;
	add.s64 	%rd66, %rd64, %rd65;
	ld.global.nc.f64 	%fd33, [%rd66];
	add.s32 	%r83, %r103, 64;
	mul.wide.u32 	%rd67, %r83, 8;
	add.s64 	%rd68, %rd64, %rd67;
	ld.global.nc.f64 	%fd34, [%rd68];
	max.f64 	%fd35, %fd33, %fd34;
	add.s32 	%r84, %r102, 64;
	mul.wide.u32 	%rd69, %r84, 8;
	add.s64 	%rd70, %rd64, %rd69;
	ld.global.nc.f64 	%fd36, [%rd70];
	max.f64 	%fd37, %fd35, %fd36;
	cvta.to.global.u64 	%rd71, %rd100;
	add.s64 	%rd72, %rd71, %rd65;
	ld.global.nc.f64 	%fd38, [%rd72];
	add.s64 	%rd73, %rd71, %rd67;
	ld.global.nc.f64 	%fd39, [%rd73];
	min.f64 	%fd40, %fd38, %fd39;
	add.s64 	%rd74, %rd71, %rd69;
	ld.global.nc.f64 	%fd41, [%rd74];
	min.f64 	%fd42, %fd40, %fd41;
	add.s32 	%r85, %r105, 128;
	mul.wide.u32 	%rd75, %r85, 8;
	add.s64 	%rd76, %rd1, %rd75;
	st.global.f64 	[%rd76], %fd37;
	st.global.f64 	[%rd76+8], %fd42;
$L__BB0_22:
	setp.lt.u32 	%p13, %r44, %r8;
	@%p13 bra 	$L__BB0_25;
	setp.ge.u32 	%p14, %r44, %r9;
	@%p14 bra 	$L__BB0_26;
	add.s32 	%r86, %r105, 192;
	mul.wide.u32 	%rd77, %r86, 8;
	add.s64 	%rd78, %rd1, %rd77;
	st.global.f64 	[%rd78], %fd1;
	st.global.f64 	[%rd78+8], %fd2;
	bra.uni 	$L__BB0_26;
$L__BB0_25:
	ld.param.u64 	%rd101, [_Z11fct_ale_a2biPKiS0_PdPKdS3_d_param_5];
	ld.param.u64 	%rd96, [_Z11fct_ale_a2biPKiS0_PdPKdS3_d_param_4];
	add.s32 	%r87, %r104, 96;
	cvta.to.global.u64 	%rd79, %rd96;
	mul.wide.u32 	%rd80, %r87, 8;
	add.s64 	%rd81, %rd79, %rd80;
	ld.global.nc.f64 	%fd43, [%rd81];
	add.s32 	%r88, %r103, 96;
	mul.wide.u32 	%rd82, %r88, 8;
	add.s64 	%rd83, %rd79, %rd82;
	ld.global.nc.f64 	%fd44, [%rd83];
	max.f64 	%fd45, %fd43, %fd44;
	add.s32 	%r89, %r102, 96;
	mul.wide.u32 	%rd84, %r89, 8;
	add.s64 	%rd85, %rd79, %rd84;
	ld.global.nc.f64 	%fd46, [%rd85];
	max.f64 	%fd47, %fd45, %fd46;
	cvta.to.global.u64 	%rd86, %rd101;
	add.s64 	%rd87, %rd86, %rd80;
	ld.global.nc.f64 	%fd48, [%rd87];
	add.s64 	%rd88, %rd86, %rd82;
	ld.global.nc.f64 	%fd49, [%rd88];
	min.f64 	%fd50, %fd48, %fd49;
	add.s64 	%rd89, %rd86, %rd84;
	ld.global.nc.f64 	%fd51, [%rd89];
	min.f64 	%fd52, %fd50, %fd51;
	add.s32 	%r90, %r105, 192;
	mul.wide.u32 	%rd90, %r90, 8;
	add.s64 	%rd91, %rd1, %rd90;
	st.global.f64 	[%rd91], %fd47;
	st.global.f64 	[%rd91+8], %fd52;
$L__BB0_26:
	add.s32 	%r106, %r41, 128;
	add.s32 	%r91, %r41, 64;
	add.s32 	%r105, %r105, 256;
	add.s32 	%r104, %r104, 128;
	add.s32 	%r103, %r103, 128;
	add.s32 	%r102, %r102, 128;
	add.s32 	%r101, %r101, 256;
	setp.lt.u32 	%p15, %r91, %r7;
	@%p15 bra 	$L__BB0_10;
$L__BB0_27:
	ret;

}


// ===== COMPILED SASS (sm_100) =====

	.target	sm_100

	.elftype	@"ET_EXEC"


//--------------------- .note.nv.tkinfo           --------------------------
	.section	.note.nv.tkinfo,"",@"SHT_NOTE"
	.sectionflags	@"SHF_NOTE_NV_TKINFO"
	.tkinfo
        /*0018*/ 	.word	0x00000002
        /*0030*/ 	.string	""
        /*0030*/ 	.string	"ptxas"
        /*0030*/ 	.string	"Cuda compilation tools, release 13.0, V13.0.88"
        /*0030*/ 	.string	"Build cuda_13.0.r13.0/compiler.36424714_0"
        /*0030*/ 	.string	"-arch sm_100 -m 64 "



//--------------------- .note.nv.cuinfo           --------------------------
	.section	.note.nv.cuinfo,"",@"SHT_NOTE"
	.sectionflags	@"SHF_NOTE_NV_CUINFO"
        /*0018*/ 	.short	0x0002
        /*001a*/ 	.short	0x0064
        /*001c*/ 	.short	0x0082
	.zero		2


//--------------------- .nv.info                  --------------------------
	.section	.nv.info,"",@"SHT_CUDA_INFO"
	.align	4


	//----- nvinfo : EIATTR_REGCOUNT
	.align		4
        /*0000*/ 	.byte	0x04, 0x2f
        /*0002*/ 	.short	(.L_1 - .L_0)
	.align		4
.L_0:
        /*0004*/ 	.word	index@(_Z11fct_ale_a2biPKiS0_PdPKdS3_d)
        /*0008*/ 	.word	0x00000020


	//----- nvinfo : EIATTR_FRAME_SIZE
	.align		4
.L_1:
        /*000c*/ 	.byte	0x04, 0x11
        /*000e*/ 	.short	(.L_3 - .L_2)
	.align		4
.L_2:
        /*0010*/ 	.word	index@(_Z11fct_ale_a2biPKiS0_PdPKdS3_d)
        /*0014*/ 	.word	0x00000000


	//----- nvinfo : EIATTR_MIN_STACK_SIZE
	.align		4
.L_3:
        /*0018*/ 	.byte	0x04, 0x12
        /*001a*/ 	.short	(.L_5 - .L_4)
	.align		4
.L_4:
        /*001c*/ 	.word	index@(_Z11fct_ale_a2biPKiS0_PdPKdS3_d)
        /*0020*/ 	.word	0x00000000
.L_5:


//--------------------- .nv.compat                --------------------------
	.section	.nv.compat,"",@"SHT_CUDA_COMPAT_INFO"
	.align	4
        /*0000*/ 	.byte	0x02, 0x09, 0x00, 0x00, 0x02, 0x02, 0x01, 0x00, 0x02, 0x05, 0x05, 0x00, 0x03, 0x07, 0x01, 0x01
        /*0010*/ 	.byte	0x02, 0x03, 0x00, 0x00, 0x02, 0x06, 0x01, 0x00, 0x04, 0x0b, 0x08, 0x00, 0x01, 0x00, 0x00, 0x00
        /*0020*/ 	.byte	0x00, 0x00, 0x00, 0x00


//--------------------- .nv.info._Z11fct_ale_a2biPKiS0_PdPKdS3_d --------------------------
	.section	.nv.info._Z11fct_ale_a2biPKiS0_PdPKdS3_d,"",@"SHT_CUDA_INFO"
	.sectionflags	@""
	.align	4


	//----- nvinfo : EIATTR_CUDA_API_VERSION
	.align		4
        /*0000*/ 	.byte	0x04, 0x37
        /*0002*/ 	.short	(.L_7 - .L_6)
.L_6:
        /*0004*/ 	.word	0x00000082


	//----- nvinfo : EIATTR_KPARAM_INFO
	.align		4
.L_7:
        /*0008*/ 	.byte	0x04, 0x17
        /*000a*/ 	.short	(.L_9 - .L_8)
.L_8:
        /*000c*/ 	.word	0x00000000
        /*0010*/ 	.short	0x0006
        /*0012*/ 	.short	0x0030
        /*0014*/ 	.byte	0x00, 0xf0, 0x21, 0x00


	//----- nvinfo : EIATTR_KPARAM_INFO
	.align		4
.L_9:
        /*0018*/ 	.byte	0x04, 0x17
        /*001a*/ 	.short	(.L_11 - .L_10)
.L_10:
        /*001c*/ 	.word	0x00000000
        /*0020*/ 	.short	0x0005
        /*0022*/ 	.short	0x0028
        /*0024*/ 	.byte	0x00, 0xf5, 0x21, 0x00


	//----- nvinfo : EIATTR_KPARAM_INFO
	.align		4
.L_11:
        /*0028*/ 	.byte	0x04, 0x17
        /*002a*/ 	.short	(.L_13 - .L_12)
.L_12:
        /*002c*/ 	.word	0x00000000
        /*0030*/ 	.short	0x0004
        /*0032*/ 	.short	0x0020
        /*0034*/ 	.byte	0x00, 0xf5, 0x21, 0x00


	//----- nvinfo : EIATTR_KPARAM_INFO
	.align		4
.L_13:
        /*0038*/ 	.byte	0x04, 0x17
        /*003a*/ 	.short	(.L_15 - .L_14)
.L_14:
        /*003c*/ 	.word	0x00000000
        /*0040*/ 	.short	0x0003
        /*0042*/ 	.short	0x0018
        /*0044*/ 	.byte	0x00, 0xf5, 0x21, 0x00


	//----- nvinfo : EIATTR_KPARAM_INFO
	.align		4
.L_15:
        /*0048*/ 	.byte	0x04, 0x17
        /*004a*/ 	.short	(.L_17 - .L_16)
.L_16:
        /*004c*/ 	.word	0x00000000
        /*0050*/ 	.short	0x0002
        /*0052*/ 	.short	0x0010
        /*0054*/ 	.byte	0x00, 0xf5, 0x21, 0x00


	//----- nvinfo : EIATTR_KPARAM_INFO
	.align		4
.L_17:
        /*0058*/ 	.byte	0x04, 0x17
        /*005a*/ 	.short	(.L_19 - .L_18)
.L_18:
        /*005c*/ 	.word	0x00000000
        /*0060*/ 	.short	0x0001
        /*0062*/ 	.short	0x0008
        /*0064*/ 	.byte	0x00, 0xf5, 0x21, 0x00


	//----- nvinfo : EIATTR_KPARAM_INFO
	.align		4
.L_19:
        /*0068*/ 	.byte	0x04, 0x17
        /*006a*/ 	.short	(.L_21 - .L_20)
.L_20:
        /*006c*/ 	.word	0x00000000
        /*0070*/ 	.short	0x0000
        /*0072*/ 	.short	0x0000
        /*0074*/ 	.byte	0x00, 0xf0, 0x11, 0x00


	//----- nvinfo : EIATTR_SPARSE_MMA_MASK
	.align		4
.L_21:
        /*0078*/ 	.byte	0x03, 0x50
        /*007a*/ 	.short	0x0000


	//----- nvinfo : EIATTR_MAXREG_COUNT
	.align		4
        /*007c*/ 	.byte	0x03, 0x1b
        /*007e*/ 	.short	0x00ff


	//----- nvinfo : EIATTR_MERCURY_ISA_VERSION
	.align		4
        /*0080*/ 	.byte	0x03, 0x5f
        /*0082*/ 	.short	0x0101


	//----- nvinfo : EIATTR_VRC_CTA_INIT_COUNT
	.align		4
        /*0084*/ 	.byte	0x02, 0x4a
	.zero		1
	.zero		1


	//----- nvinfo : EIATTR_EXIT_INSTR_OFFSETS
	.align		4
        /*0088*/ 	.byte	0x04, 0x1c
        /*008a*/ 	.short	(.L_23 - .L_22)


	//   ....[0]....
.L_22:
        /*008c*/ 	.word	0x00000070


	//   ....[1]....
        /*0090*/ 	.word	0x00000740


	//   ....[2]....
        /*0094*/ 	.word	0x00001750


	//----- nvinfo : EIATTR_CRS_STACK_SIZE
	.align		4
.L_23:
        /*0098*/ 	.byte	0x04, 0x1e
        /*009a*/ 	.short	(.L_25 - .L_24)
.L_24:
        /*009c*/ 	.word	0x00000000


	//----- nvinfo : EIATTR_CBANK_PARAM_SIZE
	.align		4
.L_25:
        /*00a0*/ 	.byte	0x03, 0x19
        /*00a2*/ 	.short	0x0038


	//----- nvinfo : EIATTR_PARAM_CBANK
	.align		4
        /*00a4*/ 	.byte	0x04, 0x0a
        /*00a6*/ 	.short	(.L_27 - .L_26)
	.align		4
.L_26:
        /*00a8*/ 	.word	index@(.nv.constant0._Z11fct_ale_a2biPKiS0_PdPKdS3_d)
        /*00ac*/ 	.short	0x0380
        /*00ae*/ 	.short	0x0038


	//----- nvinfo : EIATTR_SW_WAR
	.align		4
.L_27:
        /*00b0*/ 	.byte	0x04, 0x36
        /*00b2*/ 	.short	(.L_29 - .L_28)
.L_28:
        /*00b4*/ 	.word	0x00000008
.L_29:


//--------------------- .nv.callgraph             --------------------------
	.section	.nv.callgraph,"",@"SHT_CUDA_CALLGRAPH"
	.align	4
	.sectionentsize	8
	.align		4
        /*0000*/ 	.word	0x00000000
	.align		4
        /*0004*/ 	.word	0xffffffff
	.align		4
        /*0008*/ 	.word	0x00000000
	.align		4
        /*000c*/ 	.word	0xfffffffe
	.align		4
        /*0010*/ 	.word	0x00000000
	.align		4
        /*0014*/ 	.word	0xfffffffd
	.align		4
        /*0018*/ 	.word	0x00000000
	.align		4
        /*001c*/ 	.word	0xfffffffc


//--------------------- .text._Z11fct_ale_a2biPKiS0_PdPKdS3_d --------------------------
	.section	.text._Z11fct_ale_a2biPKiS0_PdPKdS3_d,"ax",@progbits
	.align	128
        .global         _Z11fct_ale_a2biPKiS0_PdPKdS3_d
        .type           _Z11fct_ale_a2biPKiS0_PdPKdS3_d,@function
        .size           _Z11fct_ale_a2biPKiS0_PdPKdS3_d,(.L_x_21 - _Z11fct_ale_a2biPKiS0_PdPKdS3_d)
        .other          _Z11fct_ale_a2biPKiS0_PdPKdS3_d,@"STO_CUDA_ENTRY STV_DEFAULT"
_Z11fct_ale_a2biPKiS0_PdPKdS3_d:
.text._Z11fct_ale_a2biPKiS0_PdPKdS3_d:
[----:B------:R-:W-:Y:S01]  /*0000*/  LDC R1, c[0x0][0x37c] ;  /* 0x0000df00ff017b82 */ /* 0x000fe20000000800 */
[----:B------:R-:W0:Y:S01]  /*0010*/  S2R R22, SR_TID.X ;  /* 0x0000000000167919 */ /* 0x000e220000002100 */
[----:B------:R-:W1:Y:S06]  /*0020*/  LDCU UR8, c[0x0][0x380] ;  /* 0x00007000ff0877ac */ /* 0x000e6c0008000800 */
[----:B------:R-:W2:Y:S01]  /*0030*/  LDC.64 R10, c[0x0][0x390] ;  /* 0x0000e400ff0a7b82 */ /* 0x000ea20000000a00 */
[----:B------:R-:W3:Y:S01]  /*0040*/  S2R R7, SR_CTAID.X ;  /* 0x0000000000077919 */ /* 0x000ee20000002500 */
[----:B-1----:R-:W-:-:S06]  /*0050*/  UIADD3 UR4, UPT, UPT, UR8, 0x1, URZ ;  /* 0x0000000108047890 */ /* 0x002fcc000fffe0ff */
[----:B0-----:R-:W-:-:S13]  /*0060*/  ISETP.GE.U32.AND P0, PT, R22, UR4, PT ;  /* 0x0000000416007c0c */ /* 0x001fda000bf06070 */
[----:B---3--:R-:W-:Y:S05]  /*0070*/  @P0 EXIT ;  /* 0x000000000000094d */ /* 0x008fea0003800000 */
[----:B------:R-:W0:Y:S01]  /*0080*/  LDC.64 R12, c[0x0][0x388] ;  /* 0x0000e200ff0c7b82 */ /* 0x000e220000000a00 */
[----:B------:R-:W1:Y:S01]  /*0090*/  LDCU.64 UR6, c[0x0][0x358] ;  /* 0x00006b00ff0677ac */ /* 0x000e620008000a00 */
[----:B------:R-:W-:-:S04]  /*00a0*/  IMAD R5, R7, 0x3, RZ ;  /* 0x0000000307057824 */ /* 0x000fc800078e02ff */
[C---:B------:R-:W-:Y:S02]  /*00b0*/  VIADD R9, R5.reuse, 0x1 ;  /* 0x0000000105097836 */ /* 0x040fe40000000000 */
[C---:B------:R-:W-:Y:S02]  /*00c0*/  VIADD R3, R5.reuse, 0x2 ;  /* 0x0000000205037836 */ /* 0x040fe40000000000 */
[----:B--2---:R-:W-:-:S04]  /*00d0*/  IMAD.WIDE.U32 R4, R5, 0x4, R10 ;  /* 0x0000000405047825 */ /* 0x004fc800078e000a */
[----:B------:R-:W-:-:S04]  /*00e0*/  IMAD.WIDE.U32 R8, R9, 0x4, R10 ;  /* 0x0000000409087825 */ /* 0x000fc800078e000a */
[----:B------:R-:W-:Y:S01]  /*00f0*/  IMAD.WIDE.U32 R10, R3, 0x4, R10 ;  /* 0x00000004030a7825 */ /* 0x000fe200078e000a */
[----:B-1----:R-:W2:Y:S04]  /*0100*/  LDG.E.CONSTANT R2, desc[UR6][R4.64] ;  /* 0x0000000604027981 */ /* 0x002ea8000c1e9900 */
[----:B------:R-:W3:Y:S01]  /*0110*/  LDG.E.CONSTANT R3, desc[UR6][R8.64] ;  /* 0x0000000608037981 */ /* 0x000ee2000c1e9900 */
[----:B0-----:R-:W-:-:S03]  /*0120*/  IMAD.WIDE.U32 R12, R7, 0x4, R12 ;  /* 0x00000004070c7825 */ /* 0x001fc600078e000c */
[----:B------:R-:W4:Y:S04]  /*0130*/  LDG.E.CONSTANT R10, desc[UR6][R10.64] ;  /* 0x000000060a0a7981 */ /* 0x000f28000c1e9900 */
[----:B------:R-:W5:Y:S01]  /*0140*/  LDG.E.CONSTANT R12, desc[UR6][R12.64] ;  /* 0x000000060c0c7981 */ /* 0x000f62000c1e9900 */
[----:B------:R-:W-:-:S04]  /*0150*/  IADD3 R0, PT, PT, -R22, UR8, RZ ;  /* 0x0000000816007c10 */ /* 0x000fc8000fffe1ff */
[----:B------:R-:W-:-:S04]  /*0160*/  LOP3.LUT R6, R0, 0x60, RZ, 0xc0, !PT ;  /* 0x0000006000067812 */ /* 0x000fc800078ec0ff */
[----:B------:R-:W-:Y:S01]  /*0170*/  ISETP.NE.AND P0, PT, R6, 0x60, PT ;  /* 0x000000600600780c */ /* 0x000fe20003f05270 */
[----:B------:R-:W-:Y:S01]  /*0180*/  UIADD3 UR5, UPT, UPT, UR8, -0x1, URZ ;  /* 0xffffffff08057890 */ /* 0x000fe2000fffe0ff */
[----:B------:R-:W-:Y:S01]  /*0190*/  BSSY.RECONVERGENT B0, `(.L_x_0) ;  /* 0x0000059000007945 */ /* 0x000fe20003800200 */
[----:B--2---:R-:W-:Y:S01]  /*01a0*/  IADD3 R2, PT, PT, R2, -0x1, RZ ;  /* 0xffffffff02027810 */ /* 0x004fe20007ffe0ff */
[----:B---3--:R-:W-:Y:S02]  /*01b0*/  VIADD R3, R3, 0xffffffff ;  /* 0xffffffff03037836 */ /* 0x008fe40000000000 */
[----:B----4-:R-:W-:Y:S01]  /*01c0*/  VIADD R4, R10, 0xffffffff ;  /* 0xffffffff0a047836 */ /* 0x010fe20000000000 */
[----:B-----5:R-:W-:-:S06]  /*01d0*/  IADD3 R5, PT, PT, R12, -0x1, RZ ;  /* 0xffffffff0c057810 */ /* 0x020fcc0007ffe0ff */
[----:B------:R-:W-:Y:S05]  /*01e0*/  @!P0 BRA `(.L_x_1) ;  /* 0x00000004004c8947 */ /* 0x000fea0003800000 */
[----:B------:R-:W0:Y:S01]  /*01f0*/  LDC.64 R14, c[0x0][0x398] ;  /* 0x0000e600ff0e7b82 */ /* 0x000e220000000a00 */
[----:B------:R-:W-:Y:S01]  /*0200*/  VIADD R6, R6, 0x20 ;  /* 0x0000002006067836 */ /* 0x000fe20000000000 */
[----:B------:R-:W-:Y:S01]  /*0210*/  LEA.HI R16, R0, 0x1, RZ, 0x1b ;  /* 0x0000000100107811 */ /* 0x000fe200078fd8ff */
[--C-:B------:R-:W-:Y:S01]  /*0220*/  IMAD R27, R7, UR8, R22.reuse ;  /* 0x00000008071b7c24 */ /* 0x100fe2000f8e0216 */
[----:B------:R-:W-:Y:S01]  /*0230*/  BSSY.RECONVERGENT B1, `(.L_x_2) ;  /* 0x000004d000017945 */ /* 0x000fe20003800200 */
[--C-:B------:R-:W-:Y:S01]  /*0240*/  IMAD R7, R4, UR8, R22.reuse ;  /* 0x0000000804077c24 */ /* 0x100fe2000f8e0216 */
[----:B------:R-:W-:Y:S01]  /*0250*/  LOP3.LUT R17, R6, 0x60, RZ, 0xc0, !PT ;  /* 0x0000006006117812 */ /* 0x000fe200078ec0ff */
[--C-:B------:R-:W-:Y:S01]  /*0260*/  IMAD R23, R3, UR8, R22.reuse ;  /* 0x0000000803177c24 */ /* 0x100fe2000f8e0216 */
[----:B------:R-:W1:Y:S01]  /*0270*/  LDC.64 R12, c[0x0][0x3a0] ;  /* 0x0000e800ff0c7b82 */ /* 0x000e620000000a00 */
[----:B------:R-:W-:Y:S01]  /*0280*/  LOP3.LUT R16, R16, 0x3, RZ, 0xc0, !PT ;  /* 0x0000000310107812 */ /* 0x000fe200078ec0ff */
[--C-:B------:R-:W-:Y:S01]  /*0290*/  IMAD R25, R2, UR8, R22.reuse ;  /* 0x0000000802197c24 */ /* 0x100fe2000f8e0216 */
[----:B------:R-:W-:Y:S01]  /*02a0*/  SHF.L.U32 R27, R27, 0x1, RZ ;  /* 0x000000011b1b7819 */ /* 0x000fe200000006ff */
[----:B------:R-:W-:-:S02]  /*02b0*/  IMAD.IADD R6, R17, 0x1, R22 ;  /* 0x0000000111067824 */ /* 0x000fc400078e0216 */
[----:B------:R-:W-:Y:S02]  /*02c0*/  IMAD.MOV R24, RZ, RZ, -R16 ;  /* 0x000000ffff187224 */ /* 0x000fe400078e0a10 */
[----:B------:R-:W2:Y:S08]  /*02d0*/  LDC.64 R10, c[0x0][0x3a8] ;  /* 0x0000ea00ff0a7b82 */ /* 0x000eb00000000a00 */
[----:B------:R-:W3:Y:S02]  /*02e0*/  LDC.64 R8, c[0x0][0x3b0] ;  /* 0x0000ec00ff087b82 */ /* 0x000ee40000000a00 */
.L_x_6:
[----:B------:R-:W-:Y:S01]  /*02f0*/  ISETP.GE.U32.AND P0, PT, R22, R5, PT ;  /* 0x000000051600720c */ /* 0x000fe20003f06070 */
[----:B------:R-:W-:-:S12]  /*0300*/  BSSY.RECONVERGENT B2, `(.L_x_3) ;  /* 0x0000037000027945 */ /* 0x000fd80003800200 */
[----:B0---4-:R-:W-:Y:S05]  /*0310*/  @!P0 BRA `(.L_x_4) ;  /* 0x00000000001c8947 */ /* 0x011fea0003800000 */
[----:B------:R-:W-:-:S13]  /*0320*/  ISETP.GE.U32.AND P0, PT, R22, UR5, PT ;  /* 0x0000000516007c0c */ /* 0x000fda000bf06070 */
[----:B------:R-:W-:Y:S05]  /*0330*/  @P0 BRA `(.L_x_5) ;  /* 0x0000000000cc0947 */ /* 0x000fea0003800000 */
[----:B---3--:R-:W-:Y:S01]  /*0340*/  DADD R16, -RZ, -R8 ;  /* 0x00000000ff107229 */ /* 0x008fe20000000908 */
[----:B0-----:R-:W-:-:S05]  /*0350*/  IMAD.WIDE.U32 R18, R27, 0x8, R14 ;  /* 0x000000081b127825 */ /* 0x001fca00078e000e */
[----:B------:R4:W-:Y:S04]  /*0360*/  STG.E.64 desc[UR6][R18.64+0x8], R8 ;  /* 0x0000080812007986 */ /* 0x0009e8000c101b06 */
[----:B------:R4:W-:Y:S01]  /*0370*/  STG.E.64 desc[UR6][R18.64], R16 ;  /* 0x0000001012007986 */ /* 0x0009e2000c101b06 */
[----:B------:R-:W-:Y:S05]  /*0380*/  BRA `(.L_x_5) ;  /* 0x0000000000b87947 */ /* 0x000fea0003800000 */
.L_x_4:
[----:B-1----:R-:W-:-:S04]  /*0390*/  IMAD.WIDE.U32 R28, R25, 0x8, R12 ;  /* 0x00000008191c7825 */ /* 0x002fc800078e000c */
[----:B------:R-:W-:Y:S01]  /*03a0*/  IMAD.WIDE.U32 R20, R23, 0x8, R12 ;  /* 0x0000000817147825 */ /* 0x000fe200078e000c */
[----:B------:R-:W4:Y:S04]  /*03b0*/  LDG.E.64.CONSTANT R16, desc[UR6][R28.64] ;  /* 0x000000061c107981 */ /* 0x000f28000c1e9b00 */
[----:B------:R1:W5:Y:S01]  /*03c0*/  LDG.E.64.CONSTANT R18, desc[UR6][R20.64] ;  /* 0x0000000614127981 */ /* 0x000362000c1e9b00 */
[----:B----4-:R-:W-:Y:S01]  /*03d0*/  IMAD.MOV.U32 R26, RZ, RZ, R16 ;  /* 0x000000ffff1a7224 */ /* 0x010fe200078e0010 */
[----:B-1----:R-:W-:Y:S01]  /*03e0*/  MOV R20, R17 ;  /* 0x0000001100147202 */ /* 0x002fe20000000f00 */
[----:B-----5:R-:W-:Y:S01]  /*03f0*/  DSETP.MAX.AND P0, P1, R16, R18, PT ;  /* 0x000000121000722a */ /* 0x020fe2000390f000 */
[----:B------:R-:W-:-:S06]  /*0400*/  IMAD.WIDE.U32 R16, R7, 0x8, R12 ;  /* 0x0000000807107825 */ /* 0x000fcc00078e000c */
[----:B------:R-:W4:Y:S01]  /*0410*/  LDG.E.64.CONSTANT R16, desc[UR6][R16.64] ;  /* 0x0000000610107981 */ /* 0x000f22000c1e9b00 */
[----:B------:R-:W-:Y:S01]  /*0420*/  FSEL R29, R20, R19, P0 ;  /* 0x00000013141d7208 */ /* 0x000fe20000000000 */
[----:B------:R-:W-:-:S05]  /*0430*/  IMAD.MOV.U32 R21, RZ, RZ, R18 ;  /* 0x000000ffff157224 */ /* 0x000fca00078e0012 */
[----:B------:R-:W-:Y:S02]  /*0440*/  @P1 LOP3.LUT R29, R19, 0x80000, RZ, 0xfc, !PT ;  /* 0x00080000131d1812 */ /* 0x000fe400078efcff */
[----:B------:R-:W-:-:S03]  /*0450*/  SEL R18, R26, R21, P0 ;  /* 0x000000151a127207 */ /* 0x000fc60000000000 */
[----:B------:R-:W-:-:S04]  /*0460*/  IMAD.MOV.U32 R19, RZ, RZ, R29 ;  /* 0x000000ffff137224 */ /* 0x000fc800078e001d */
[----:B------:R-:W-:Y:S02]  /*0470*/  IMAD.MOV.U32 R20, RZ, RZ, R19 ;  /* 0x000000ffff147224 */ /* 0x000fe400078e0013 */
[----:B----4-:R-:W-:Y:S01]  /*0480*/  DSETP.MAX.AND P0, P1, R18, R16, PT ;  /* 0x000000101200722a */ /* 0x010fe2000390f000 */
[----:B------:R-:W-:Y:S01]  /*0490*/  IMAD.MOV.U32 R29, RZ, RZ, R17 ;  /* 0x000000ffff1d7224 */ /* 0x000fe200078e0011 */
[----:B------:R-:W-:-:S04]  /*04a0*/  MOV R21, R16 ;  /* 0x0000001000157202 */ /* 0x000fc80000000f00 */
[----:B------:R-:W-:Y:S02]  /*04b0*/  FSEL R17, R20, R29, P0 ;  /* 0x0000001d14117208 */ /* 0x000fe40000000000 */
[----:B------:R-:W-:Y:S01]  /*04c0*/  SEL R16, R18, R21, P0 ;  /* 0x0000001512107207 */ /* 0x000fe20000000000 */
[----:B--2---:R-:W-:-:S05]  /*04d0*/  IMAD.WIDE.U32 R20, R25, 0x8, R10 ;  /* 0x0000000819147825 */ /* 0x004fca00078e000a */
[----:B------:R-:W-:Y:S01]  /*04e0*/  @P1 LOP3.LUT R17, R29, 0x80000, RZ, 0xfc, !PT ;  /* 0x000800001d111812 */ /* 0x000fe200078efcff */
[----:B------:R-:W-:Y:S01]  /*04f0*/  IMAD.WIDE.U32 R28, R23, 0x8, R10 ;  /* 0x00000008171c7825 */ /* 0x000fe200078e000a */
[----:B------:R-:W2:Y:S04]  /*0500*/  LDG.E.64.CONSTANT R20, desc[UR6][R20.64] ;  /* 0x0000000614147981 */ /* 0x000ea8000c1e9b00 */
[----:B------:R1:W4:Y:S01]  /*0510*/  LDG.E.64.CONSTANT R18, desc[UR6][R28.64] ;  /* 0x000000061c127981 */ /* 0x000322000c1e9b00 */
[----:B--2---:R-:W-:Y:S01]  /*0520*/  MOV R26, R20 ;  /* 0x00000014001a7202 */ /* 0x004fe20000000f00 */
[----:B-1----:R-:W-:Y:S01]  /*0530*/  IMAD.MOV.U32 R29, RZ, RZ, R21 ;  /* 0x000000ffff1d7224 */ /* 0x002fe200078e0015 */
[----:B----4-:R-:W-:Y:S01]  /*0540*/  DSETP.MIN.AND P0, P1, R20, R18, PT ;  /* 0x000000121400722a */ /* 0x010fe20003900000 */
[----:B------:R-:W-:Y:S01]  /*0550*/  IMAD.MOV.U32 R21, RZ, RZ, R18 ;  /* 0x000000ffff157224 */ /* 0x000fe200078e0012 */
[----:B------:R-:W-:-:S04]  /*0560*/  MOV R20, R19 ;  /* 0x0000001300147202 */ /* 0x000fc80000000f00 */
[----:B------:R-:W-:Y:S02]  /*0570*/  FSEL R19, R29, R20, P0 ;  /* 0x000000141d137208 */ /* 0x000fe40000000000 */
[----:B------:R-:W-:-:S06]  /*0580*/  SEL R18, R26, R21, P0 ;  /* 0x000000151a127207 */ /* 0x000fcc0000000000 */
[----:B------:R-:W-:Y:S01]  /*0590*/  @P1 LOP3.LUT R19, R20, 0x80000, RZ, 0xfc, !PT ;  /* 0x0008000014131812 */ /* 0x000fe200078efcff */
[----:B------:R-:W-:-:S06]  /*05a0*/  IMAD.WIDE.U32 R20, R7, 0x8, R10 ;  /* 0x0000000807147825 */ /* 0x000fcc00078e000a */
[----:B------:R-:W2:Y:S01]  /*05b0*/  LDG.E.64.CONSTANT R20, desc[UR6][R20.64] ;  /* 0x0000000614147981 */ /* 0x000ea2000c1e9b00 */
[----:B------:R-:W-:Y:S02]  /*05c0*/  IMAD.MOV.U32 R28, RZ, RZ, R18 ;  /* 0x000000ffff1c7224 */ /* 0x000fe400078e0012 */
[----:B------:R-:W-:Y:S01]  /*05d0*/  IMAD.MOV.U32 R29, RZ, RZ, R19 ;  /* 0x000000ffff1d7224 */ /* 0x000fe200078e0013 */
[----:B--2---:R-:W-:Y:S01]  /*05e0*/  DSETP.MIN.AND P0, P1, R18, R20, PT ;  /* 0x000000141200722a */ /* 0x004fe20003900000 */
[----:B------:R-:W-:Y:S01]  /*05f0*/  IMAD.MOV.U32 R18, RZ, RZ, R21 ;  /* 0x000000ffff127224 */ /* 0x000fe200078e0015 */
[----:B------:R-:W-:-:S04]  /*0600*/  MOV R19, R20 ;  /* 0x0000001400137202 */ /* 0x000fc80000000f00 */
[----:B------:R-:W-:Y:S02]  /*0610*/  FSEL R29, R29, R18, P0 ;  /* 0x000000121d1d7208 */ /* 0x000fe40000000000 */
[----:B------:R-:W-:-:S06]  /*0620*/  SEL R28, R28, R19, P0 ;  /* 0x000000131c1c7207 */ /* 0x000fcc0000000000 */
[----:B------:R-:W-:Y:S01]  /*0630*/  @P1 LOP3.LUT R29, R18, 0x80000, RZ, 0xfc, !PT ;  /* 0x00080000121d1812 */ /* 0x000fe200078efcff */
[----:B0-----:R-:W-:-:S05]  /*0640*/  IMAD.WIDE.U32 R18, R27, 0x8, R14 ;  /* 0x000000081b127825 */ /* 0x001fca00078e000e */
[----:B------:R0:W-:Y:S04]  /*0650*/  STG.E.64 desc[UR6][R18.64], R16 ;  /* 0x0000001012007986 */ /* 0x0001e8000c101b06 */
[----:B------:R0:W-:Y:S02]  /*0660*/  STG.E.64 desc[UR6][R18.64+0x8], R28 ;  /* 0x0000081c12007986 */ /* 0x0001e4000c101b06 */
.L_x_5:
[----:B------:R-:W-:Y:S05]  /*0670*/  BSYNC.RECONVERGENT B2 ;  /* 0x0000000000027941 */ /* 0x000fea0003800200 */
.L_x_3:
[----:B------:R-:W-:Y:S01]  /*0680*/  VIADD R24, R24, 0x1 ;  /* 0x0000000118187836 */ /* 0x000fe20000000000 */
[----:B------:R-:W-:Y:S01]  /*0690*/  IADD3 R22, PT, PT, R22, 0x20, RZ ;  /* 0x0000002016167810 */ /* 0x000fe20007ffe0ff */
[----:B------:R-:W-:Y:S01]  /*06a0*/  VIADD R27, R27, 0x40 ;  /* 0x000000401b1b7836 */ /* 0x000fe20000000000 */
[----:B------:R-:W-:Y:S01]  /*06b0*/  IADD3 R23, PT, PT, R23, 0x20, RZ ;  /* 0x0000002017177810 */ /* 0x000fe20007ffe0ff */
[----:B------:R-:W-:Y:S01]  /*06c0*/  VIADD R7, R7, 0x20 ;  /* 0x0000002007077836 */ /* 0x000fe20000000000 */
[----:B------:R-:W-:Y:S01]  /*06d0*/  ISETP.NE.AND P0, PT, R24, RZ, PT ;  /* 0x000000ff1800720c */ /* 0x000fe20003f05270 */
[----:B------:R-:W-:-:S12]  /*06e0*/  VIADD R25, R25, 0x20 ;  /* 0x0000002019197836 */ /* 0x000fd80000000000 */
[----:B------:R-:W-:Y:S05]  /*06f0*/  @P0 BRA `(.L_x_6) ;  /* 0xfffffff800fc0947 */ /* 0x000fea000383ffff */
[----:B------:R-:W-:Y:S05]  /*0700*/  BSYNC.RECONVERGENT B1 ;  /* 0x0000000000017941 */ /* 0x000fea0003800200 */
.L_x_2:
[----:B------:R-:W-:-:S07]  /*0710*/  IMAD.MOV.U32 R22, RZ, RZ, R6 ;  /* 0x000000ffff167224 */ /* 0x000fce00078e0006 */
.L_x_1:
[----:B------:R-:W-:Y:S05]  /*0720*/  BSYNC.RECONVERGENT B0 ;  /* 0x0000000000007941 */ /* 0x000fea0003800200 */
.L_x_0:
[----:B------:R-:W-:-:S13]  /*0730*/  ISETP.GE.U32.AND P0, PT, R0, 0x60, PT ;  /* 0x000000600000780c */ /* 0x000fda0003f06070 */
[----:B------:R-:W-:Y:S05]  /*0740*/  @!P0 EXIT ;  /* 0x000000000000894d */ /* 0x000fea0003800000 */
[----:B------:R-:W5:Y:S08]  /*0750*/  S2UR UR8, SR_CTAID.X ;  /* 0x00000000000879c3 */ /* 0x000f700000002500 */
[----:B-1----:R-:W5:Y:S08]  /*0760*/  LDC R13, c[0x0][0x380] ;  /* 0x0000e000ff0d7b82 */ /* 0x002f700000000800 */
[----:B------:R-:W1:Y:S08]  /*0770*/  LDC.64 R6, c[0x0][0x398] ;  /* 0x0000e600ff067b82 */ /* 0x000e700000000a00 */
[----:B---34-:R-:W3:Y:S08]  /*0780*/  LDC.64 R8, c[0x0][0x3a0] ;  /* 0x0000e800ff087b82 */ /* 0x018ef00000000a00 */
[----:B--2---:R-:W2:Y:S01]  /*0790*/  LDC.64 R10, c[0x0][0x3a8] ;  /* 0x0000ea00ff0a7b82 */ /* 0x004ea20000000a00 */
[----:B-----5:R-:W-:-:S02]  /*07a0*/  IMAD R0, R13, UR8, R22 ;  /* 0x000000080d007c24 */ /* 0x020fc4000f8e0216 */
[-CC-:B------:R-:W-:Y:S02]  /*07b0*/  IMAD R2, R2, R13.reuse, R22.reuse ;  /* 0x0000000d02027224 */ /* 0x180fe400078e0216 */
[-CC-:B------:R-:W-:Y:S01]  /*07c0*/  IMAD R3, R3, R13.reuse, R22.reuse ;  /* 0x0000000d03037224 */ /* 0x180fe200078e0216 */
[----:B------:R-:W-:Y:S01]  /*07d0*/  SHF.L.U32 R0, R0, 0x1, RZ ;  /* 0x0000000100007819 */ /* 0x000fe200000006ff */
[----:B------:R-:W-:Y:S01]  /*07e0*/  IMAD R13, R4, R13, R22 ;  /* 0x0000000d040d7224 */ /* 0x000fe200078e0216 */
[----:B0-----:R-:W0:Y:S01]  /*07f0*/  LDC.64 R14, c[0x0][0x3b0] ;  /* 0x0000ec00ff0e7b82 */ /* 0x001e220000000a00 */
[----:B------:R-:W-:Y:S02]  /*0800*/  VIADD R22, R22, 0x40 ;  /* 0x0000004016167836 */ /* 0x000fe40000000000 */
[----:B-1----:R-:W-:-:S07]  /*0810*/  IMAD.MOV.U32 R23, RZ, RZ, R0 ;  /* 0x000000ffff177224 */ /* 0x002fce00078e0000 */
.L_x_19:
[----:B------:R-:W-:Y:S01]  /*0820*/  IADD3 R4, PT, PT, R22, -0x40, RZ ;  /* 0xffffffc016047810 */ /* 0x000fe20007ffe0ff */
[----:B------:R-:W-:Y:S03]  /*0830*/  BSSY.RECONVERGENT B0, `(.L_x_7) ;  /* 0x0000037000007945 */ /* 0x000fe60003800200 */
[----:B------:R-:W-:-:S13]  /*0840*/  ISETP.GE.U32.AND P0, PT, R4, R5, PT ;  /* 0x000000050400720c */ /* 0x000fda0003f06070 */
[----:B01--4-:R-:W-:Y:S05]  /*0850*/  @P0 BRA `(.L_x_8) ;  /* 0x0000000000b40947 */ /* 0x013fea0003800000 */
[----:B---3--:R-:W-:-:S04]  /*0860*/  IMAD.WIDE.U32 R20, R2, 0x8, R8 ;  /* 0x0000000802147825 */ /* 0x008fc800078e0008 */
[----:B------:R-:W-:Y:S02]  /*0870*/  IMAD.WIDE.U32 R28, R3, 0x8, R8 ;  /* 0x00000008031c7825 */ /* 0x000fe400078e0008 */
[----:B------:R-:W3:Y:S04]  /*0880*/  LDG.E.64.CONSTANT R20, desc[UR6][R20.64] ;  /* 0x0000000614147981 */ /* 0x000ee8000c1e9b00 */
[----:B------:R-:W4:Y:S01]  /*0890*/  LDG.E.64.CONSTANT R26, desc[UR6][R28.64] ;  /* 0x000000061c1a7981 */ /* 0x000f22000c1e9b00 */
[----:B--2---:R-:W-:-:S04]  /*08a0*/  IMAD.WIDE.U32 R18, R2, 0x8, R10 ;  /* 0x0000000802127825 */ /* 0x004fc800078e000a */
[----:B------:R-:W-:Y:S02]  /*08b0*/  IMAD.WIDE.U32 R16, R3, 0x8, R10 ;  /* 0x0000000803107825 */ /* 0x000fe400078e000a */
[----:B------:R-:W2:Y:S04]  /*08c0*/  LDG.E.64.CONSTANT R18, desc[UR6][R18.64] ;  /* 0x0000000612127981 */ /* 0x000ea8000c1e9b00 */
[----:B------:R-:W2:Y:S01]  /*08d0*/  LDG.E.64.CONSTANT R16, desc[UR6][R16.64] ;  /* 0x0000000610107981 */ /* 0x000ea2000c1e9b00 */
[----:B------:R-:W-:-:S06]  /*08e0*/  IMAD.WIDE.U32 R24, R13, 0x8, R8 ;  /* 0x000000080d187825 */ /* 0x000fcc00078e0008 */
[----:B------:R-:W5:Y:S01]  /*08f0*/  LDG.E.64.CONSTANT R24, desc[UR6][R24.64] ;  /* 0x0000000618187981 */ /* 0x000f62000c1e9b00 */
[----:B---3--:R-:W-:Y:S02]  /*0900*/  IMAD.MOV.U32 R12, RZ, RZ, R20 ;  /* 0x000000ffff0c7224 */ /* 0x008fe400078e0014 */
[----:B------:R-:W-:Y:S01]  /*0910*/  IMAD.MOV.U32 R4, RZ, RZ, R21 ;  /* 0x000000ffff047224 */ /* 0x000fe200078e0015 */
[----:B----4-:R-:W-:Y:S01]  /*0920*/  DSETP.MAX.AND P0, P1, R20, R26, PT ;  /* 0x0000001a1400722a */ /* 0x010fe2000390f000 */
[----:B------:R-:W-:-:S05]  /*0930*/  MOV R21, R26 ;  /* 0x0000001a00157202 */ /* 0x000fca0000000f00 */
[----:B------:R-:W-:Y:S01]  /*0940*/  SEL R26, R12, R21, P0 ;  /* 0x000000150c1a7207 */ /* 0x000fe20000000000 */
[----:B------:R-:W-:-:S06]  /*0950*/  IMAD.WIDE.U32 R20, R13, 0x8, R10 ;  /* 0x000000080d147825 */ /* 0x000fcc00078e000a */
[----:B------:R-:W3:Y:S01]  /*0960*/  LDG.E.64.CONSTANT R20, desc[UR6][R20.64] ;  /* 0x0000000614147981 */ /* 0x000ee2000c1e9b00 */
[----:B--2---:R-:W-:Y:S01]  /*0970*/  DSETP.MIN.AND P2, P3, R18, R16, PT ;  /* 0x000000101200722a */ /* 0x004fe20003b40000 */
[----:B------:R-:W-:Y:S01]  /*0980*/  FSEL R29, R4, R27, P0 ;  /* 0x0000001b041d7208 */ /* 0x000fe20000000000 */
[----:B------:R-:W-:Y:S01]  /*0990*/  IMAD.MOV.U32 R4, RZ, RZ, R18 ;  /* 0x000000ffff047224 */ /* 0x000fe200078e0012 */
[----:B------:R-:W-:Y:S01]  /*09a0*/  @P1 LOP3.LUT R29, R27, 0x80000, RZ, 0xfc, !PT ;  /* 0x000800001b1d1812 */ /* 0x000fe200078efcff */
[----:B------:R-:W-:Y:S02]  /*09b0*/  IMAD.MOV.U32 R27, RZ, RZ, R16 ;  /* 0x000000ffff1b7224 */ /* 0x000fe400078e0010 */
[----:B------:R-:W-:-:S03]  /*09c0*/  FSEL R19, R19, R17, P2 ;  /* 0x0000001113137208 */ /* 0x000fc60001000000 */
[----:B------:R-:W-:-:S05]  /*09d0*/  SEL R16, R4, R27, P2 ;  /* 0x0000001b04107207 */ /* 0x000fca0001000000 */
[----:B------:R-:W-:-:S05]  /*09e0*/  @P3 LOP3.LUT R19, R17, 0x80000, RZ, 0xfc, !PT ;  /* 0x0008000011133812 */ /* 0x000fca00078efcff */
[----:B------:R-:W-:Y:S01]  /*09f0*/  IMAD.MOV.U32 R17, RZ, RZ, R19 ;  /* 0x000000ffff117224 */ /* 0x000fe200078e0013 */
[----:B------:R-:W-:Y:S01]  /*0a00*/  MOV R27, R29 ;  /* 0x0000001d001b7202 */ /* 0x000fe20000000f00 */
[----:B-----5:R-:W-:-:S05]  /*0a10*/  IMAD.MOV.U32 R12, RZ, RZ, R25 ;  /* 0x000000ffff0c7224 */ /* 0x020fca00078e0019 */
[----:B------:R-:W-:Y:S01]  /*0a20*/  DSETP.MAX.AND P0, P1, R26, R24, PT ;  /* 0x000000181a00722a */ /* 0x000fe2000390f000 */
[----:B------:R-:W-:Y:S01]  /*0a30*/  MOV R25, R17 ;  /* 0x0000001100197202 */ /* 0x000fe20000000f00 */
[----:B------:R-:W-:Y:S01]  /*0a40*/  IMAD.MOV.U32 R18, RZ, RZ, R26 ;  /* 0x000000ffff127224 */ /* 0x000fe200078e001a */
[----:B------:R-:W-:-:S04]  /*0a50*/  MOV R19, R24 ;  /* 0x0000001800137202 */ /* 0x000fc80000000f00 */
[----:B------:R-:W-:Y:S02]  /*0a60*/  SEL R18, R18, R19, P0 ;  /* 0x0000001312127207 */ /* 0x000fe40000000000 */
[----:B------:R-:W-:-:S05]  /*0a70*/  FSEL R19, R27, R12, P0 ;  /* 0x0000000c1b137208 */ /* 0x000fca0000000000 */
[----:B------:R-:W-:Y:S01]  /*0a80*/  @P1 LOP3.LUT R19, R12, 0x80000, RZ, 0xfc, !PT ;  /* 0x000800000c131812 */ /* 0x000fe200078efcff */
[----:B---3--:R-:W-:Y:S01]  /*0a90*/  DSETP.MIN.AND P2, P3, R16, R20, PT ;  /* 0x000000141000722a */ /* 0x008fe20003b40000 */
[----:B------:R-:W-:-:S05]  /*0aa0*/  IMAD.MOV.U32 R4, RZ, RZ, R21 ;  /* 0x000000ffff047224 */ /* 0x000fca00078e0015 */
[----:B------:R-:W-:Y:S02]  /*0ab0*/  FSEL R25, R25, R4, P2 ;  /* 0x0000000419197208 */ /* 0x000fe40001000000 */
[----:B------:R-:W-:Y:S01]  /*0ac0*/  SEL R16, R16, R20, P2 ;  /* 0x0000001410107207 */ /* 0x000fe20001000000 */
[----:B------:R-:W-:-:S05]  /*0ad0*/  IMAD.WIDE.U32 R20, R23, 0x8, R6 ;  /* 0x0000000817147825 */ /* 0x000fca00078e0006 */
[----:B------:R-:W-:-:S05]  /*0ae0*/  @P3 LOP3.LUT R25, R4, 0x80000, RZ, 0xfc, !PT ;  /* 0x0008000004193812 */ /* 0x000fca00078efcff */
[----:B------:R-:W-:Y:S01]  /*0af0*/  IMAD.MOV.U32 R17, RZ, RZ, R25 ;  /* 0x000000ffff117224 */ /* 0x000fe200078e0019 */
[----:B------:R4:W-:Y:S04]  /*0b00*/  STG.E.64 desc[UR6][R20.64], R18 ;  /* 0x0000001214007986 */ /* 0x0009e8000c101b06 */
[----:B------:R4:W-:Y:S01]  /*0b10*/  STG.E.64 desc[UR6][R20.64+0x8], R16 ;  /* 0x0000081014007986 */ /* 0x0009e2000c101b06 */
[----:B------:R-:W-:Y:S05]  /*0b20*/  BRA `(.L_x_9) ;  /* 0x00000000001c7947 */ /* 0x000fea0003800000 */
.L_x_8:
[----:B------:R-:W-:-:S13]  /*0b30*/  ISETP.GE.U32.AND P0, PT, R4, UR5, PT ;  /* 0x0000000504007c0c */ /* 0x000fda000bf06070 */
[----:B------:R-:W1:Y:S08]  /*0b40*/  @!P0 LDC.64 R16, c[0x0][0x3b0] ;  /* 0x0000ec00ff108b82 */ /* 0x000e700000000a00 */
[----:B------:R-:W4:Y:S01]  /*0b50*/  @!P0 LDC.64 R20, c[0x0][0x398] ;  /* 0x0000e600ff148b82 */ /* 0x000f220000000a00 */
[----:B-1----:R-:W-:Y:S01]  /*0b60*/  @!P0 DADD R18, -RZ, -R16 ;  /* 0x00000000ff128229 */ /* 0x002fe20000000910 */
[----:B----4-:R-:W-:-:S06]  /*0b70*/  @!P0 IMAD.WIDE.U32 R20, R23, 0x8, R20 ;  /* 0x0000000817148825 */ /* 0x010fcc00078e0014 */
[----:B------:R1:W-:Y:S04]  /*0b80*/  @!P0 STG.E.64 desc[UR6][R20.64], R18 ;  /* 0x0000001214008986 */ /* 0x0003e8000c101b06 */
[----:B------:R1:W-:Y:S02]  /*0b90*/  @!P0 STG.E.64 desc[UR6][R20.64+0x8], R16 ;  /* 0x0000081014008986 */ /* 0x0003e4000c101b06 */
.L_x_9:
[----:B------:R-:W-:Y:S05]  /*0ba0*/  BSYNC.RECONVERGENT B0 ;  /* 0x0000000000007941 */ /* 0x000fea0003800200 */
.L_x_7:
[----:B------:R-:W-:Y:S01]  /*0bb0*/  VIADD R4, R22, 0xffffffe0 ;  /* 0xffffffe016047836 */ /* 0x000fe20000000000 */
[----:B------:R-:W-:Y:S04]  /*0bc0*/  BSSY.RECONVERGENT B0, `(.L_x_10) ;  /* 0x000003a000007945 */ /* 0x000fe80003800200 */
[----:B------:R-:W-:-:S13]  /*0bd0*/  ISETP.GE.U32.AND P0, PT, R4, R5, PT ;  /* 0x000000050400720c */ /* 0x000fda0003f06070 */
[----:B------:R-:W-:Y:S05]  /*0be0*/  @!P0 BRA `(.L_x_11) ;  /* 0x0000000000208947 */ /* 0x000fea0003800000 */
[----:B------:R-:W-:-:S13]  /*0bf0*/  ISETP.GE.U32.AND P0, PT, R4, UR5, PT ;  /* 0x0000000504007c0c */ /* 0x000fda000bf06070 */
[----:B------:R-:W-:Y:S05]  /*0c00*/  @P0 BRA `(.L_x_12) ;  /* 0x0000000000d40947 */ /* 0x000fea0003800000 */
[----:B-1--4-:R-:W-:Y:S01]  /*0c10*/  IADD3 R17, PT, PT, R0, 0x40, RZ ;  /* 0x0000004000117810 */ /* 0x012fe20007ffe0ff */
[----:B0-----:R-:W-:-:S04]  /*0c20*/  DADD R18, -RZ, -R14 ;  /* 0x00000000ff127229 */ /* 0x001fc8000000090e */
[----:B------:R-:W-:-:S05]  /*0c30*/  IMAD.WIDE.U32 R16, R17, 0x8, R6 ;  /* 0x0000000811107825 */ /* 0x000fca00078e0006 */
[----:B------:R0:W-:Y:S04]  /*0c40*/  STG.E.64 desc[UR6][R16.64], R18 ;  /* 0x0000001210007986 */ /* 0x0001e8000c101b06 */
[----:B------:R0:W-:Y:S01]  /*0c50*/  STG.E.64 desc[UR6][R16.64+0x8], R14 ;  /* 0x0000080e10007986 */ /* 0x0001e2000c101b06 */
[----:B------:R-:W-:Y:S05]  /*0c60*/  BRA `(.L_x_12) ;  /* 0x0000000000bc7947 */ /* 0x000fea0003800000 */
.L_x_11:
[----:B-1--4-:R-:W-:Y:S02]  /*0c70*/  VIADD R17, R3, 0x20 ;  /* 0x0000002003117836 */ /* 0x012fe40000000000 */
[----:B------:R-:W-:Y:S02]  /*0c80*/  VIADD R19, R2, 0x20 ;  /* 0x0000002002137836 */ /* 0x000fe40000000000 */
[----:B---3--:R-:W-:-:S04]  /*0c90*/  IMAD.WIDE.U32 R20, R17, 0x8, R8 ;  /* 0x0000000811147825 */ /* 0x008fc800078e0008 */
[C---:B------:R-:W-:Y:S02]  /*0ca0*/  IMAD.WIDE.U32 R24, R19.reuse, 0x8, R8 ;  /* 0x0000000813187825 */ /* 0x040fe400078e0008 */
[----:B------:R-:W3:Y:S04]  /*0cb0*/  LDG.E.64.CONSTANT R20, desc[UR6][R20.64] ;  /* 0x0000000614147981 */ /* 0x000ee8000c1e9b00 */
[----:B------:R1:W4:Y:S01]  /*0cc0*/  LDG.E.64.CONSTANT R26, desc[UR6][R24.64] ;  /* 0x00000006181a7981 */ /* 0x000322000c1e9b00 */
[----:B--2---:R-:W-:-:S04]  /*0cd0*/  IMAD.WIDE.U32 R18, R19, 0x8, R10 ;  /* 0x0000000813127825 */ /* 0x004fc800078e000a */
[----:B------:R-:W-:Y:S02]  /*0ce0*/  IMAD.WIDE.U32 R16, R17, 0x8, R10 ;  /* 0x0000000811107825 */ /* 0x000fe400078e000a */
[----:B------:R-:W2:Y:S04]  /*0cf0*/  LDG.E.64.CONSTANT R18, desc[UR6][R18.64] ;  /* 0x0000000612127981 */ /* 0x000ea8000c1e9b00 */
[----:B------:R-:W2:Y:S01]  /*0d00*/  LDG.E.64.CONSTANT R16, desc[UR6][R16.64] ;  /* 0x0000000610107981 */ /* 0x000ea2000c1e9b00 */
[----:B------:R-:W-:-:S04]  /*0d10*/  VIADD R29, R13, 0x20 ;  /* 0x000000200d1d7836 */ /* 0x000fc80000000000 */
[----:B-1----:R-:W-:-:S06]  /*0d20*/  IMAD.WIDE.U32 R24, R29, 0x8, R8 ;  /* 0x000000081d187825 */ /* 0x002fcc00078e0008 */
[----:B------:R-:W5:Y:S01]  /*0d30*/  LDG.E.64.CONSTANT R24, desc[UR6][R24.64] ;  /* 0x0000000618187981 */ /* 0x000f62000c1e9b00 */
[----:B---3--:R-:W-:Y:S02]  /*0d40*/  MOV R4, R21 ;  /* 0x0000001500047202 */ /* 0x008fe40000000f00 */
[----:B----4-:R-:W-:Y:S01]  /*0d50*/  MOV R12, R26 ;  /* 0x0000001a000c7202 */ /* 0x010fe20000000f00 */
[----:B------:R-:W-:Y:S01]  /*0d60*/  DSETP.MAX.AND P0, P1, R26, R20, PT ;  /* 0x000000141a00722a */ /* 0x000fe2000390f000 */
[----:B------:R-:W-:Y:S02]  /*0d70*/  IMAD.MOV.U32 R26, RZ, RZ, R20 ;  /* 0x000000ffff1a7224 */ /* 0x000fe400078e0014 */
[----:B------:R-:W-:-:S06]  /*0d80*/  IMAD.WIDE.U32 R20, R29, 0x8, R10 ;  /* 0x000000081d147825 */ /* 0x000fcc00078e000a */
[----:B------:R-:W3:Y:S01]  /*0d90*/  LDG.E.64.CONSTANT R20, desc[UR6][R20.64] ;  /* 0x0000000614147981 */ /* 0x000ee2000c1e9b00 */
[----:B--2---:R-:W-:Y:S01]  /*0da0*/  DSETP.MIN.AND P2, P3, R18, R16, PT ;  /* 0x000000101200722a */ /* 0x004fe20003b40000 */
[----:B------:R-:W-:Y:S01]  /*0db0*/  FSEL R27, R27, R4, P0 ;  /* 0x000000041b1b7208 */ /* 0x000fe20000000000 */
[----:B------:R-:W-:Y:S02]  /*0dc0*/  IMAD.MOV.U32 R29, RZ, RZ, R16 ;  /* 0x000000ffff1d7224 */ /* 0x000fe400078e0010 */
[----:B------:R-:W-:Y:S01]  /*0dd0*/  @P1 LOP3.LUT R27, R4, 0x80000, RZ, 0xfc, !PT ;  /* 0x00080000041b1812 */ /* 0x000fe200078efcff */
[----:B------:R-:W-:Y:S01]  /*0de0*/  IMAD.MOV.U32 R4, RZ, RZ, R18 ;  /* 0x000000ffff047224 */ /* 0x000fe200078e0012 */
[----:B------:R-:W-:Y:S02]  /*0df0*/  FSEL R19, R19, R17, P2 ;  /* 0x0000001113137208 */ /* 0x000fe40001000000 */
[----:B------:R-:W-:Y:S02]  /*0e00*/  SEL R26, R12, R26, P0 ;  /* 0x0000001a0c1a7207 */ /* 0x000fe40000000000 */
[----:B------:R-:W-:-:S04]  /*0e10*/  SEL R16, R4, R29, P2 ;  /* 0x0000001d04107207 */ /* 0x000fc80001000000 */
[----:B------:R-:W-:-:S04]  /*0e20*/  @P3 LOP3.LUT R19, R17, 0x80000, RZ, 0xfc, !PT ;  /* 0x0008000011133812 */ /* 0x000fc800078efcff */
[----:B------:R-:W-:Y:S01]  /*0e30*/  MOV R17, R19 ;  /* 0x0000001300117202 */ /* 0x000fe20000000f00 */
[----:B-----5:R-:W-:Y:S01]  /*0e40*/  DSETP.MAX.AND P0, P1, R26, R24, PT ;  /* 0x000000181a00722a */ /* 0x020fe2000390f000 */
[----:B------:R-:W-:Y:S02]  /*0e50*/  IMAD.MOV.U32 R12, RZ, RZ, R26 ;  /* 0x000000ffff0c7224 */ /* 0x000fe400078e001a */
[----:B------:R-:W-:Y:S01]  /*0e60*/  MOV R4, R17 ;  /* 0x0000001100047202 */ /* 0x000fe20000000f00 */
[----:B------:R-:W-:Y:S02]  /*0e70*/  IMAD.MOV.U32 R26, RZ, RZ, R25 ;  /* 0x000000ffff1a7224 */ /* 0x000fe400078e0019 */
[----:B------:R-:W-:Y:S01]  /*0e80*/  IMAD.MOV.U32 R18, RZ, RZ, R16 ;  /* 0x000000ffff127224 */ /* 0x000fe200078e0010 */
[----:B------:R-:W-:Y:S01]  /*0e90*/  IADD3 R25, PT, PT, R0, 0x40, RZ ;  /* 0x0000004000197810 */ /* 0x000fe20007ffe0ff */
[----:B---3--:R-:W-:Y:S01]  /*0ea0*/  DSETP.MIN.AND P2, P3, R16, R20, PT ;  /* 0x000000141000722a */ /* 0x008fe20003b40000 */
[----:B------:R-:W-:-:S05]  /*0eb0*/  IMAD.MOV.U32 R17, RZ, RZ, R24 ;  /* 0x000000ffff117224 */ /* 0x000fca00078e0018 */
[----:B------:R-:W-:Y:S02]  /*0ec0*/  SEL R16, R12, R17, P0 ;  /* 0x000000110c107207 */ /* 0x000fe40000000000 */
[----:B------:R-:W-:Y:S01]  /*0ed0*/  FSEL R17, R27, R26, P0 ;  /* 0x0000001a1b117208 */ /* 0x000fe20000000000 */
[----:B------:R-:W-:Y:S01]  /*0ee0*/  IMAD.MOV.U32 R27, RZ, RZ, R21 ;  /* 0x000000ffff1b7224 */ /* 0x000fe200078e0015 */
[----:B------:R-:W-:Y:S01]  /*0ef0*/  SEL R18, R18, R20, P2 ;  /* 0x0000001412127207 */ /* 0x000fe20001000000 */
[----:B------:R-:W-:Y:S01]  /*0f00*/  IMAD.WIDE.U32 R20, R25, 0x8, R6 ;  /* 0x0000000819147825 */ /* 0x000fe200078e0006 */
[----:B------:R-:W-:Y:S02]  /*0f10*/  @P1 LOP3.LUT R17, R26, 0x80000, RZ, 0xfc, !PT ;  /* 0x000800001a111812 */ /* 0x000fe400078efcff */
[----:B------:R-:W-:Y:S02]  /*0f20*/  FSEL R19, R4, R27, P2 ;  /* 0x0000001b04137208 */ /* 0x000fe40001000000 */
[----:B------:R-:W-:Y:S01]  /*0f30*/  @P3 LOP3.LUT R19, R27, 0x80000, RZ, 0xfc, !PT ;  /* 0x000800001b133812 */ /* 0x000fe200078efcff */
[----:B------:R1:W-:Y:S04]  /*0f40*/  STG.E.64 desc[UR6][R20.64], R16 ;  /* 0x0000001014007986 */ /* 0x0003e8000c101b06 */
[----:B------:R1:W-:Y:S02]  /*0f50*/  STG.E.64 desc[UR6][R20.64+0x8], R18 ;  /* 0x0000081214007986 */ /* 0x0003e4000c101b06 */
.L_x_12:
[----:B------:R-:W-:Y:S05]  /*0f60*/  BSYNC.RECONVERGENT B0 ;  /* 0x0000000000007941 */ /* 0x000fea0003800200 */
.L_x_10:
[C---:B------:R-:W-:Y:S01]  /*0f70*/  ISETP.GE.U32.AND P0, PT, R22.reuse, R5, PT ;  /* 0x000000051600720c */ /* 0x040fe20003f06070 */
[----:B------:R-:W-:Y:S01]  /*0f80*/  BSSY.RECONVERGENT B0, `(.L_x_13) ;  /* 0x0000038000007945 */ /* 0x000fe20003800200 */
[----:B------:R-:W-:-:S11]  /*0f90*/  VIADD R4, R22, 0x20 ;  /* 0x0000002016047836 */ /* 0x000fd60000000000 */
[----:B------:R-:W-:Y:S05]  /*0fa0*/  @!P0 BRA `(.L_x_14) ;  /* 0x0000000000208947 */ /* 0x000fea0003800000 */
[----:B------:R-:W-:-:S13]  /*0fb0*/  ISETP.GE.U32.AND P0, PT, R22, UR5, PT ;  /* 0x0000000516007c0c */ /* 0x000fda000bf06070 */
[----:B------:R-:W-:Y:S05]  /*0fc0*/  @P0 BRA `(.L_x_15) ;  /* 0x0000000000cc0947 */ /* 0x000fea0003800000 */
[----:B01--4-:R-:W-:Y:S01]  /*0fd0*/  IADD3 R19, PT, PT, R0, 0x80, RZ ;  /* 0x0000008000137810 */ /* 0x013fe20007ffe0ff */
[----:B------:R-:W-:-:S04]  /*0fe0*/  DADD R16, -RZ, -R14 ;  /* 0x00000000ff107229 */ /* 0x000fc8000000090e */
[----:B------:R-:W-:-:S05]  /*0ff0*/  IMAD.WIDE.U32 R18, R19, 0x8, R6 ;  /* 0x0000000813127825 */ /* 0x000fca00078e0006 */
[----:B------:R0:W-:Y:S04]  /*1000*/  STG.E.64 desc[UR6][R18.64], R16 ;  /* 0x0000001012007986 */ /* 0x0001e8000c101b06 */
[----:B------:R0:W-:Y:S01]  /*1010*/  STG.E.64 desc[UR6][R18.64+0x8], R14 ;  /* 0x0000080e12007986 */ /* 0x0001e2000c101b06 */
[----:B------:R-:W-:Y:S05]  /*1020*/  BRA `(.L_x_15) ;  /* 0x0000000000b47947 */ /* 0x000fea0003800000 */
.L_x_14:
[----:B------:R-:W-:Y:S02]  /*1030*/  VIADD R27, R2, 0x40 ;  /* 0x00000040021b7836 */ /* 0x000fe40000000000 */
[----:B-1--4-:R-:W-:Y:S02]  /*1040*/  VIADD R21, R3, 0x40 ;  /* 0x0000004003157836 */ /* 0x012fe40000000000 */
[----:B0--3--:R-:W-:-:S04]  /*1050*/  IMAD.WIDE.U32 R18, R27, 0x8, R8 ;  /* 0x000000081b127825 */ /* 0x009fc800078e0008 */
[----:B------:R-:W-:Y:S02]  /*1060*/  IMAD.WIDE.U32 R24, R21, 0x8, R8 ;  /* 0x0000000815187825 */ /* 0x000fe400078e0008 */
[----:B------:R-:W3:Y:S04]  /*1070*/  LDG.E.64.CONSTANT R18, desc[UR6][R18.64] ;  /* 0x0000000612127981 */ /* 0x000ee8000c1e9b00 */
[----:B------:R0:W4:Y:S01]  /*1080*/  LDG.E.64.CONSTANT R16, desc[UR6][R24.64] ;  /* 0x0000000618107981 */ /* 0x000122000c1e9b00 */
[----:B--2---:R-:W-:-:S04]  /*1090*/  IMAD.WIDE.U32 R26, R27, 0x8, R10 ;  /* 0x000000081b1a7825 */ /* 0x004fc800078e000a */
[----:B------:R-:W-:Y:S02]  /*10a0*/  IMAD.WIDE.U32 R20, R21, 0x8, R10 ;  /* 0x0000000815147825 */ /* 0x000fe400078e000a */
[----:B------:R-:W2:Y:S04]  /*10b0*/  LDG.E.64.CONSTANT R26, desc[UR6][R26.64] ;  /* 0x000000061a1a7981 */ /* 0x000ea8000c1e9b00 */
[----:B------:R-:W2:Y:S01]  /*10c0*/  LDG.E.64.CONSTANT R20, desc[UR6][R20.64] ;  /* 0x0000000614147981 */ /* 0x000ea2000c1e9b00 */
[----:B0-----:R-:W-:Y:S02]  /*10d0*/  IADD3 R25, PT, PT, R13, 0x40, RZ ;  /* 0x000000400d197810 */ /* 0x001fe40007ffe0ff */
[----:B---3--:R-:W-:Y:S01]  /*10e0*/  MOV R12, R18 ;  /* 0x00000012000c7202 */ /* 0x008fe20000000f00 */
[----:B----4-:R-:W-:Y:S01]  /*10f0*/  DSETP.MAX.AND P0, P1, R18, R16, PT ;  /* 0x000000101200722a */ /* 0x010fe2000390f000 */
[----:B------:R-:W-:-:S02]  /*1100*/  IMAD.MOV.U32 R28, RZ, RZ, R17 ;  /* 0x000000ffff1c7224 */ /* 0x000fc400078e0011 */
[----:B------:R-:W-:-:S03]  /*1110*/  IMAD.MOV.U32 R29, RZ, RZ, R16 ;  /* 0x000000ffff1d7224 */ /* 0x000fc600078e0010 */
[----:B------:R-:W-:Y:S01]  /*1120*/  FSEL R17, R19, R28, P0 ;  /* 0x0000001c13117208 */ /* 0x000fe20000000000 */
[----:B------:R-:W-:Y:S01]  /*1130*/  IMAD.WIDE.U32 R18, R25, 0x8, R8 ;  /* 0x0000000819127825 */ /* 0x000fe200078e0008 */
[----:B------:R-:W-:-:S03]  /*1140*/  SEL R16, R12, R29, P0 ;  /* 0x0000001d0c107207 */ /* 0x000fc60000000000 */
[----:B------:R-:W-:Y:S02]  /*1150*/  IMAD.WIDE.U32 R24, R25, 0x8, R10 ;  /* 0x0000000819187825 */ /* 0x000fe400078e000a */
[----:B------:R-:W3:Y:S01]  /*1160*/  LDG.E.64.CONSTANT R18, desc[UR6][R18.64] ;  /* 0x0000000612127981 */ /* 0x000ee2000c1e9b00 */
[----:B------:R-:W-:Y:S01]  /*1170*/  @P1 LOP3.LUT R17, R28, 0x80000, RZ, 0xfc, !PT ;  /* 0x000800001c111812 */ /* 0x000fe200078efcff */
[----:B--2---:R-:W-:Y:S01]  /*1180*/  DSETP.MIN.AND P0, P1, R26, R20, PT ;  /* 0x000000141a00722a */ /* 0x004fe20003900000 */
[----:B------:R-:W-:Y:S01]  /*1190*/  IMAD.MOV.U32 R12, RZ, RZ, R26 ;  /* 0x000000ffff0c7224 */ /* 0x000fe200078e001a */
[----:B------:R-:W2:Y:S01]  /*11a0*/  LDG.E.64.CONSTANT R24, desc[UR6][R24.64] ;  /* 0x0000000618187981 */ /* 0x000ea2000c1e9b00 */
[----:B------:R-:W-:-:S03]  /*11b0*/  MOV R29, R20 ;  /* 0x00000014001d7202 */ /* 0x000fc60000000f00 */
[----:B------:R-:W-:Y:S02]  /*11c0*/  FSEL R27, R27, R21, P0 ;  /* 0x000000151b1b7208 */ /* 0x000fe40000000000 */
[----:B------:R-:W-:-:S06]  /*11d0*/  SEL R20, R12, R29, P0 ;  /* 0x0000001d0c147207 */ /* 0x000fcc0000000000 */
[----:B------:R-:W-:-:S04]  /*11e0*/  @P1 LOP3.LUT R27, R21, 0x80000, RZ, 0xfc, !PT ;  /* 0x00080000151b1812 */ /* 0x000fc800078efcff */
[----:B------:R-:W-:Y:S01]  /*11f0*/  MOV R21, R27 ;  /* 0x0000001b00157202 */ /* 0x000fe20000000f00 */
[----:B------:R-:W-:Y:S02]  /*1200*/  IMAD.MOV.U32 R26, RZ, RZ, R16 ;  /* 0x000000ffff1a7224 */ /* 0x000fe400078e0010 */
[----:B------:R-:W-:Y:S01]  /*1210*/  IMAD.MOV.U32 R12, RZ, RZ, R20 ;  /* 0x000000ffff0c7224 */ /* 0x000fe200078e0014 */
[----:B---3--:R-:W-:Y:S02]  /*1220*/  DSETP.MAX.AND P0, P1, R16, R18, PT ;  /* 0x000000121000722a */ /* 0x008fe4000390f000 */
[----:B--2---:R-:W-:-:S04]  /*1230*/  DSETP.MIN.AND P2, P3, R20, R24, PT ;  /* 0x000000181400722a */ /* 0x004fc80003b40000 */
[----:B------:R-:W-:Y:S02]  /*1240*/  SEL R16, R26, R18, P0 ;  /* 0x000000121a107207 */ /* 0x000fe40000000000 */
[----:B------:R-:W-:Y:S02]  /*1250*/  MOV R20, R19 ;  /* 0x0000001300147202 */ /* 0x000fe40000000f00 */
[----:B------:R-:W-:Y:S01]  /*1260*/  MOV R18, R25 ;  /* 0x0000001900127202 */ /* 0x000fe20000000f00 */
[----:B------:R-:W-:Y:S01]  /*1270*/  VIADD R19, R0, 0x80 ;  /* 0x0000008000137836 */ /* 0x000fe20000000000 */
[----:B------:R-:W-:Y:S02]  /*1280*/  FSEL R17, R17, R20, P0 ;  /* 0x0000001411117208 */ /* 0x000fe40000000000 */
[----:B------:R-:W-:Y:S02]  /*1290*/  FSEL R21, R21, R18, P2 ;  /* 0x0000001215157208 */ /* 0x000fe40001000000 */
[----:B------:R-:W-:-:S02]  /*12a0*/  @P1 LOP3.LUT R17, R20, 0x80000, RZ, 0xfc, !PT ;  /* 0x0008000014111812 */ /* 0x000fc400078efcff */
[----:B------:R-:W-:Y:S01]  /*12b0*/  @P3 LOP3.LUT R21, R18, 0x80000, RZ, 0xfc, !PT ;  /* 0x0008000012153812 */ /* 0x000fe200078efcff */
[----:B------:R-:W-:Y:S01]  /*12c0*/  IMAD.WIDE.U32 R18, R19, 0x8, R6 ;  /* 0x0000000813127825 */ /* 0x000fe200078e0006 */
[----:B------:R-:W-:-:S04]  /*12d0*/  SEL R20, R12, R24, P2 ;  /* 0x000000180c147207 */ /* 0x000fc80001000000 */
[----:B------:R0:W-:Y:S04]  /*12e0*/  STG.E.64 desc[UR6][R18.64], R16 ;  /* 0x0000001012007986 */ /* 0x0001e8000c101b06 */
[----:B------:R0:W-:Y:S02]  /*12f0*/  STG.E.64 desc[UR6][R18.64+0x8], R20 ;  /* 0x0000081412007986 */ /* 0x0001e4000c101b06 */
.L_x_15:
[----:B------:R-:W-:Y:S05]  /*1300*/  BSYNC.RECONVERGENT B0 ;  /* 0x0000000000007941 */ /* 0x000fea0003800200 */
.L_x_13:
[----:B------:R-:W-:Y:S01]  /*1310*/  ISETP.GE.U32.AND P0, PT, R4, R5, PT ;  /* 0x000000050400720c */ /* 0x000fe20003f06070 */
[----:B------:R-:W-:-:S12]  /*1320*/  BSSY.RECONVERGENT B0, `(.L_x_16) ;  /* 0x0000039000007945 */ /* 0x000fd80003800200 */
[----:B------:R-:W-:Y:S05]  /*1330*/  @!P0 BRA `(.L_x_17) ;  /* 0x0000000000208947 */ /* 0x000fea0003800000 */
[----:B------:R-:W-:-:S13]  /*1340*/  ISETP.GE.U32.AND P0, PT, R4, UR5, PT ;  /* 0x0000000504007c0c */ /* 0x000fda000bf06070 */
[----:B------:R-:W-:Y:S05]  /*1350*/  @P0 BRA `(.L_x_18) ;  /* 0x0000000000d40947 */ /* 0x000fea0003800000 */
[----:B01--4-:R-:W-:Y:S01]  /*1360*/  VIADD R17, R0, 0xc0 ;  /* 0x000000c000117836 */ /* 0x013fe20000000000 */
[----:B------:R-:W-:-:S03]  /*1370*/  DADD R18, -RZ, -R14 ;  /* 0x00000000ff127229 */ /* 0x000fc6000000090e */
[----:B------:R-:W-:-:S05]  /*1380*/  IMAD.WIDE.U32 R16, R17, 0x8, R6 ;  /* 0x0000000811107825 */ /* 0x000fca00078e0006 */
[----:B------:R0:W-:Y:S04]  /*1390*/  STG.E.64 desc[UR6][R16.64], R18 ;  /* 0x0000001210007986 */ /* 0x0001e8000c101b06 */
[----:B------:R0:W-:Y:S01]  /*13a0*/  STG.E.64 desc[UR6][R16.64+0x8], R14 ;  /* 0x0000080e10007986 */ /* 0x0001e2000c101b06 */
[----:B------:R-:W-:Y:S05]  /*13b0*/  BRA `(.L_x_18) ;  /* 0x0000000000bc7947 */ /* 0x000fea0003800000 */
.L_x_17:
[----:B01--4-:R-:W-:Y:S01]  /*13c0*/  IADD3 R19, PT, PT, R2, 0x60, RZ ;  /* 0x0000006002137810 */ /* 0x013fe20007ffe0ff */
[----:B------:R-:W-:-:S04]  /*13d0*/  VIADD R17, R3, 0x60 ;  /* 0x0000006003117836 */ /* 0x000fc80000000000 */
        /* <DEDUP_REMOVED lines=9> */
[----:B0-----:R-:W-:-:S06]  /*1470*/  IMAD.WIDE.U32 R24, R29, 0x8, R8 ;  /* 0x000000081d187825 */ /* 0x001fcc00078e0008 */
[----:B------:R-:W5:Y:S01]  /*1480*/  LDG.E.64.CONSTANT R24, desc[UR6][R24.64] ;  /* 0x0000000618187981 */ /* 0x000f62000c1e9b00 */
[----:B---3--:R-:W-:Y:S01]  /*1490*/  IMAD.MOV.U32 R4, RZ, RZ, R21 ;  /* 0x000000ffff047224 */ /* 0x008fe200078e0015 */
[----:B----4-:R-:W-:Y:S01]  /*14a0*/  MOV R12, R26 ;  /* 0x0000001a000c7202 */ /* 0x010fe20000000f00 */
[----:B------:R-:W-:Y:S01]  /*14b0*/  DSETP.MAX.AND P0, P1, R26, R20, PT ;  /* 0x000000141a00722a */ /* 0x000fe2000390f000 */
[----:B------:R-:W-:Y:S01]  /*14c0*/  MOV R26, R20 ;  /* 0x00000014001a7202 */ /* 0x000fe20000000f00 */
[----:B------:R-:W-:-:S06]  /*14d0*/  IMAD.WIDE.U32 R20, R29, 0x8, R10 ;  /* 0x000000081d147825 */ /* 0x000fcc00078e000a */
[----:B------:R-:W3:Y:S01]  /*14e0*/  LDG.E.64.CONSTANT R20, desc[UR6][R20.64] ;  /* 0x0000000614147981 */ /* 0x000ee2000c1e9b00 */
[----:B--2---:R-:W-:Y:S01]  /*14f0*/  DSETP.MIN.AND P2, P3, R18, R16, PT ;  /* 0x000000101200722a */ /* 0x004fe20003b40000 */
[----:B------:R-:W-:Y:S01]  /*1500*/  FSEL R27, R27, R4, P0 ;  /* 0x000000041b1b7208 */ /* 0x000fe20000000000 */
[----:B------:R-:W-:-:S03]  /*1510*/  IMAD.MOV.U32 R29, RZ, RZ, R16 ;  /* 0x000000ffff1d7224 */ /* 0x000fc600078e0010 */
[----:B------:R-:W-:Y:S02]  /*1520*/  @P1 LOP3.LUT R27, R4, 0x80000, RZ, 0xfc, !PT ;  /* 0x00080000041b1812 */ /* 0x000fe400078efcff */
[----:B------:R-:W-:Y:S02]  /*1530*/  FSEL R19, R19, R17, P2 ;  /* 0x0000001113137208 */ /* 0x000fe40001000000 */
[----:B------:R-:W-:Y:S02]  /*1540*/  MOV R4, R18 ;  /* 0x0000001200047202 */ /* 0x000fe40000000f00 */
[----:B------:R-:W-:-:S03]  /*1550*/  SEL R26, R12, R26, P0 ;  /* 0x0000001a0c1a7207 */ /* 0x000fc60000000000 */
[----:B------:R-:W-:Y:S02]  /*1560*/  @P3 LOP3.LUT R19, R17, 0x80000, RZ, 0xfc, !PT ;  /* 0x0008000011133812 */ /* 0x000fe400078efcff */
[----:B------:R-:W-:Y:S02]  /*1570*/  SEL R16, R4, R29, P2 ;  /* 0x0000001d04107207 */ /* 0x000fe40001000000 */
[----:B------:R-:W-:Y:S01]  /*1580*/  MOV R17, R19 ;  /* 0x0000001300117202 */ /* 0x000fe20000000f00 */
[----:B-----5:R-:W-:Y:S01]  /*1590*/  DSETP.MAX.AND P0, P1, R26, R24, PT ;  /* 0x000000181a00722a */ /* 0x020fe2000390f000 */
[----:B------:R-:W-:Y:S02]  /*15a0*/  IMAD.MOV.U32 R12, RZ, RZ, R26 ;  /* 0x000000ffff0c7224 */ /* 0x000fe400078e001a */
[----:B------:R-:W-:Y:S02]  /*15b0*/  IMAD.MOV.U32 R26, RZ, RZ, R25 ;  /* 0x000000ffff1a7224 */ /* 0x000fe400078e0019 */
[----:B------:R-:W-:Y:S01]  /*15c0*/  IMAD.MOV.U32 R4, RZ, RZ, R17 ;  /* 0x000000ffff047224 */ /* 0x000fe200078e0011 */
[----:B------:R-:W-:-:S02]  /*15d0*/  MOV R18, R16 ;  /* 0x0000001000127202 */ /* 0x000fc40000000f00 */
[----:B------:R-:W-:Y:S01]  /*15e0*/  IADD3 R25, PT, PT, R0, 0xc0, RZ ;  /* 0x000000c000197810 */ /* 0x000fe20007ffe0ff */
[----:B---3--:R-:W-:Y:S01]  /*15f0*/  DSETP.MIN.AND P2, P3, R16, R20, PT ;  /* 0x000000141000722a */ /* 0x008fe20003b40000 */
[----:B------:R-:W-:-:S04]  /*1600*/  MOV R17, R24 ;  /* 0x0000001800117202 */ /* 0x000fc80000000f00 */
        /* <DEDUP_REMOVED lines=10> */
.L_x_18:
[----:B------:R-:W-:Y:S05]  /*16b0*/  BSYNC.RECONVERGENT B0 ;  /* 0x0000000000007941 */ /* 0x000fea0003800200 */
.L_x_16:
[----:B------:R-:W-:Y:S01]  /*16c0*/  IADD3 R4, PT, PT, R22, 0x40, RZ ;  /* 0x0000004016047810 */ /* 0x000fe20007ffe0ff */
[----:B------:R-:W-:Y:S01]  /*16d0*/  VIADD R0, R0, 0x100 ;  /* 0x0000010000007836 */ /* 0x000fe20000000000 */
[----:B------:R-:W-:Y:S01]  /*16e0*/  IADD3 R2, PT, PT, R2, 0x80, RZ ;  /* 0x0000008002027810 */ /* 0x000fe20007ffe0ff */
[----:B------:R-:W-:Y:S01]  /*16f0*/  VIADD R22, R22, 0x80 ;  /* 0x0000008016167836 */ /* 0x000fe20000000000 */
[----:B------:R-:W-:Y:S01]  /*1700*/  ISETP.GE.U32.AND P0, PT, R4, UR4, PT ;  /* 0x0000000404007c0c */ /* 0x000fe2000bf06070 */
[----:B------:R-:W-:Y:S01]  /*1710*/  VIADD R13, R13, 0x80 ;  /* 0x000000800d0d7836 */ /* 0x000fe20000000000 */
[----:B------:R-:W-:Y:S02]  /*1720*/  IADD3 R3, PT, PT, R3, 0x80, RZ ;  /* 0x0000008003037810 */ /* 0x000fe40007ffe0ff */
[----:B------:R-:W-:-:S09]  /*1730*/  IADD3 R23, PT, PT, R23, 0x100, RZ ;  /* 0x0000010017177810 */ /* 0x000fd20007ffe0ff */
[----:B------:R-:W-:Y:S05]  /*1740*/  @!P0 BRA `(.L_x_19) ;  /* 0xfffffff000348947 */ /* 0x000fea000383ffff */
[----:B------:R-:W-:Y:S05]  /*1750*/  EXIT ;  /* 0x000000000000794d */ /* 0x000fea0003800000 */
.L_x_20:
[----:B------:R-:W-:-:S00]  /*1760*/  BRA `(.L_x_20) ;  /* 0xfffffffc00fc7947 */ /* 0x000fc0000383ffff */
[----:B------:R-:W-:-:S00]  /*1770*/  NOP ;  /* 0x0000000000007918 */ /* 0x000fc00000000000 */
        /* <DEDUP_REMOVED lines=8> */
.L_x_21:


//--------------------- .nv.shared.reserved.0     --------------------------
	.section	.nv.shared.reserved.0,"aw",@nobits
	.weak		__nv_reservedSMEM_offset_0_alias
	.size		__nv_reservedSMEM_offset_0_alias, 0, 64
	.other		__nv_reservedSMEM_offset_0_alias,@"STO_CUDA_RESERVED_SHARED STV_DEFAULT"
__nv_reservedSMEM_offset_0_alias:
	.zero		0
	.zero		64


//--------------------- .nv.constant0._Z11fct_ale_a2biPKiS0_PdPKdS3_d --------------------------
	.section	.nv.constant0._Z11fct_ale_a2biPKiS0_PdPKdS3_d,"a",@progbits
	.sectionflags	@""
	.align	4
.nv.constant0._Z11fct_ale_a2biPKiS0_PdPKdS3_d:
	.zero		952


//--------------------- SYMBOLS --------------------------

	.type		.nv.reservedSmem.offset0,@object
	.size		.nv.reservedSmem.offset0,0x4
